	.headerflags	@"EF_CUDA_TEXMODE_UNIFIED EF_CUDA_64BIT_ADDRESS EF_CUDA_ACCELERATORS EF_CUDA_SM90 EF_CUDA_VIRTUAL_SM(EF_CUDA_SM90)"
	.elftype	@"ET_EXEC"


//--------------------- .nv.info                  --------------------------
	.section	.nv.info,"",@"SHT_CUDA_INFO"
	.align	4


	//----- nvinfo : EIATTR_REGCOUNT
	.align		4
        /*0000*/ 	.byte	0x04, 0x2f
        /*0002*/ 	.short	(.L_3 - .L_2)
	.align		4
.L_2:
        /*0004*/ 	.word	index@(triton_poi_fused__native_batch_norm_legit_no_training_relu_26)
        /*0008*/ 	.word	0x00000016


	//----- nvinfo : EIATTR_MIN_STACK_SIZE
	.align		4
.L_3:
        /*000c*/ 	.byte	0x04, 0x12
        /*000e*/ 	.short	(.L_5 - .L_4)
	.align		4
.L_4:
        /*0010*/ 	.word	index@(triton_poi_fused__native_batch_norm_legit_no_training_relu_26)
        /*0014*/ 	.word	0x00000000


	//----- nvinfo : EIATTR_FRAME_SIZE
	.align		4
.L_5:
        /*0018*/ 	.byte	0x04, 0x11
        /*001a*/ 	.short	(.L_7 - .L_6)
	.align		4
.L_6:
        /*001c*/ 	.word	index@(triton_poi_fused__native_batch_norm_legit_no_training_relu_26)
        /*0020*/ 	.word	0x00000000


	//----- nvinfo : EIATTR_MIN_STACK_SIZE
	.align		4
.L_7:
        /*0024*/ 	.byte	0x04, 0x12
        /*0026*/ 	.short	(.L_9 - .L_8)
	.align		4
.L_8:
        /*0028*/ 	.word	index@(triton_poi_fused__native_batch_norm_legit_no_training_relu_26)
        /*002c*/ 	.word	0x00000000
.L_9:


//--------------------- .nv.info.triton_poi_fused__native_batch_norm_legit_no_training_relu_26 --------------------------
	.section	.nv.info.triton_poi_fused__native_batch_norm_legit_no_training_relu_26,"",@"SHT_CUDA_INFO"
	.sectionflags	@""
	.align	4


	//----- nvinfo : EIATTR_CUDA_API_VERSION
	.align		4
        /*0000*/ 	.byte	0x04, 0x37
        /*0002*/ 	.short	(.L_11 - .L_10)
.L_10:
        /*0004*/ 	.word	0x0000007c


	//----- nvinfo : EIATTR_KPARAM_INFO
	.align		4
.L_11:
        /*0008*/ 	.byte	0x04, 0x17
        /*000a*/ 	.short	(.L_13 - .L_12)
.L_12:
        /*000c*/ 	.word	0x00000000
        /*0010*/ 	.short	0x0006
        /*0012*/ 	.short	0x0030
        /*0014*/ 	.byte	0x00, 0xf0, 0x11, 0x00


	//----- nvinfo : EIATTR_KPARAM_INFO
	.align		4
.L_13:
        /*0018*/ 	.byte	0x04, 0x17
        /*001a*/ 	.short	(.L_15 - .L_14)
.L_14:
        /*001c*/ 	.word	0x00000000
        /*0020*/ 	.short	0x0005
        /*0022*/ 	.short	0x0028
        /*0024*/ 	.byte	0x00, 0xf4, 0x21, 0x00


	//----- nvinfo : EIATTR_KPARAM_INFO
	.align		4
.L_15:
        /*0028*/ 	.byte	0x04, 0x17
        /*002a*/ 	.short	(.L_17 - .L_16)
.L_16:
        /*002c*/ 	.word	0x00000000
        /*0030*/ 	.short	0x0004
        /*0032*/ 	.short	0x0020
        /*0034*/ 	.byte	0x00, 0xf4, 0x21, 0x00


	//----- nvinfo : EIATTR_KPARAM_INFO
	.align		4
.L_17:
        /*0038*/ 	.byte	0x04, 0x17
        /*003a*/ 	.short	(.L_19 - .L_18)
.L_18:
        /*003c*/ 	.word	0x00000000
        /*0040*/ 	.short	0x0003
        /*0042*/ 	.short	0x0018
        /*0044*/ 	.byte	0x00, 0xf4, 0x21, 0x00


	//----- nvinfo : EIATTR_KPARAM_INFO
	.align		4
.L_19:
        /*0048*/ 	.byte	0x04, 0x17
        /*004a*/ 	.short	(.L_21 - .L_20)
.L_20:
        /*004c*/ 	.word	0x00000000
        /*0050*/ 	.short	0x0002
        /*0052*/ 	.short	0x0010
        /*0054*/ 	.byte	0x00, 0xf4, 0x21, 0x00


	//----- nvinfo : EIATTR_KPARAM_INFO
	.align		4
.L_21:
        /*0058*/ 	.byte	0x04, 0x17
        /*005a*/ 	.short	(.L_23 - .L_22)
.L_22:
        /*005c*/ 	.word	0x00000000
        /*0060*/ 	.short	0x0001
        /*0062*/ 	.short	0x0008
        /*0064*/ 	.byte	0x00, 0xf4, 0x21, 0x00


	//----- nvinfo : EIATTR_KPARAM_INFO
	.align		4
.L_23:
        /*0068*/ 	.byte	0x04, 0x17
        /*006a*/ 	.short	(.L_25 - .L_24)
.L_24:
        /*006c*/ 	.word	0x00000000
        /*0070*/ 	.short	0x0000
        /*0072*/ 	.short	0x0000
        /*0074*/ 	.byte	0x00, 0xf4, 0x21, 0x00


	//----- nvinfo : EIATTR_SPARSE_MMA_MASK
	.align		4
.L_25:
        /*0078*/ 	.byte	0x03, 0x50
        /*007a*/ 	.short	0x0000


	//----- nvinfo : EIATTR_MAXREG_COUNT
	.align		4
        /*007c*/ 	.byte	0x03, 0x1b
        /*007e*/ 	.short	0x00ff


	//----- nvinfo : EIATTR_EXIT_INSTR_OFFSETS
	.align		4
        /*0080*/ 	.byte	0x04, 0x1c
        /*0082*/ 	.short	(.L_27 - .L_26)


	//   ....[0]....
.L_26:
        /*0084*/ 	.word	0x00000410


	//   ....[1]....
        /*0088*/ 	.word	0x00000430


	//----- nvinfo : EIATTR_REQNTID
	.align		4
.L_27:
        /*008c*/ 	.byte	0x04, 0x10
        /*008e*/ 	.short	(.L_29 - .L_28)
.L_28:
        /*0090*/ 	.word	0x00000080
        /*0094*/ 	.word	0x00000001
        /*0098*/ 	.word	0x00000001


	//----- nvinfo : EIATTR_CBANK_PARAM_SIZE
	.align		4
.L_29:
        /*009c*/ 	.byte	0x03, 0x19
        /*009e*/ 	.short	0x0034


	//----- nvinfo : EIATTR_PARAM_CBANK
	.align		4
        /*00a0*/ 	.byte	0x04, 0x0a
        /*00a2*/ 	.short	(.L_31 - .L_30)
	.align		4
.L_30:
        /*00a4*/ 	.word	index@(.nv.constant0.triton_poi_fused__native_batch_norm_legit_no_training_relu_26)
        /*00a8*/ 	.short	0x0210
        /*00aa*/ 	.short	0x0034


	//----- nvinfo : EIATTR_SW_WAR
	.align		4
.L_31:
        /*00ac*/ 	.byte	0x04, 0x36
        /*00ae*/ 	.short	(.L_33 - .L_32)
.L_32:
        /*00b0*/ 	.word	0x00000008
.L_33:


//--------------------- .nv.callgraph             --------------------------
	.section	.nv.callgraph,"",@"SHT_CUDA_CALLGRAPH"
	.align	4
	.sectionentsize	8
	.align		4
        /*0000*/ 	.word	0x00000000
	.align		4
        /*0004*/ 	.word	0xffffffff
	.align		4
        /*0008*/ 	.word	0x00000000
	.align		4
        /*000c*/ 	.word	0xfffffffe
	.align		4
        /*0010*/ 	.word	0x00000000
	.align		4
        /*0014*/ 	.word	0xfffffffd
	.align		4
        /*0018*/ 	.word	0x00000000
	.align		4
        /*001c*/ 	.word	0xfffffffc


//--------------------- .nv.constant4             --------------------------
	.section	.nv.constant4,"a",@progbits
	.align	8
	.align		8
.nv.constant4:
        /*0000*/ 	.dword	_$_str
	.align		8
        /*0008*/ 	.dword	_$_str_$_2


//--------------------- .text.triton_poi_fused__native_batch_norm_legit_no_training_relu_26 --------------------------
	.section	.text.triton_poi_fused__native_batch_norm_legit_no_training_relu_26,"ax",@progbits
	.align	128
        .global         triton_poi_fused__native_batch_norm_legit_no_training_relu_26
        .type           triton_poi_fused__native_batch_norm_legit_no_training_relu_26,@function
        .size           triton_poi_fused__native_batch_norm_legit_no_training_relu_26,(.L_x_1 - triton_poi_fused__native_batch_norm_legit_no_training_relu_26)
        .other          triton_poi_fused__native_batch_norm_legit_no_training_relu_26,@"STO_CUDA_ENTRY STV_DEFAULT"
triton_poi_fused__native_batch_norm_legit_no_training_relu_26:
.text.triton_poi_fused__native_batch_norm_legit_no_training_relu_26:
[----:B------:R-:W0:Y:S01]  /*0000*/  LDC R1, c[0x0][0x28] ;  /* 0x00000a00ff017b82 */ /* 0x000e220000000800 */
[----:B------:R-:W1:Y:S07]  /*0010*/  S2R R0, SR_TID.X ;  /* 0x0000000000007919 */ /* 0x000e6e0000002100 */
[----:B------:R-:W2:Y:S01]  /*0020*/  LDC.64 R8, c[0x0][0x220] ;  /* 0x00008800ff087b82 */ /* 0x000ea20000000a00 */
[----:B------:R-:W-:Y:S01]  /*0030*/  ULDC.64 UR4, c[0x0][0x208] ;  /* 0x0000820000047ab9 */ /* 0x000fe20000000a00 */
[----:B------:R-:W3:Y:S06]  /*0040*/  S2R R3, SR_CTAID.X ;  /* 0x0000000000037919 */ /* 0x000eec0000002500 */
[----:B------:R-:W4:Y:S08]  /*0050*/  LDC.64 R12, c[0x0][0x210] ;  /* 0x00008400ff0c7b82 */ /* 0x000f300000000a00 */
[----:B------:R-:W5:Y:S08]  /*0060*/  LDC.64 R14, c[0x0][0x218] ;  /* 0x00008600ff0e7b82 */ /* 0x000f700000000a00 */
[----:B------:R-:W5:Y:S01]  /*0070*/  LDC.64 R16, c[0x0][0x228] ;  /* 0x00008a00ff107b82 */ /* 0x000f620000000a00 */
[----:B-1----:R-:W-:-:S07]  /*0080*/  SHF.L.U32 R0, R0, 0x1, RZ ;  /* 0x0000000100007819 */ /* 0x002fce00000006ff */
[----:B------:R-:W1:Y:S01]  /*0090*/  LDC.64 R18, c[0x0][0x230] ;  /* 0x00008c00ff127b82 */ /* 0x000e620000000a00 */
[----:B------:R-:W-:-:S04]  /*00a0*/  LOP3.LUT R0, R0, 0xfe, RZ, 0xc0, !PT ;  /* 0x000000fe00007812 */ /* 0x000fc800078ec0ff */
[----:B---3--:R-:W-:-:S04]  /*00b0*/  LEA R0, R3, R0, 0x8 ;  /* 0x0000000003007211 */ /* 0x008fc800078e40ff */
[C---:B------:R-:W-:Y:S01]  /*00c0*/  ISETP.GE.AND P0, PT, R0.reuse, 0x2400, PT ;  /* 0x000024000000780c */ /* 0x040fe20003f06270 */
[----:B------:R-:W-:-:S05]  /*00d0*/  IMAD.HI R2, R0, 0x38e38e39, RZ ;  /* 0x38e38e3900027827 */ /* 0x000fca00078e02ff */
[----:B------:R-:W-:-:S04]  /*00e0*/  SHF.R.U32.HI R3, RZ, 0x1f, R2 ;  /* 0x0000001fff037819 */ /* 0x000fc80000011602 */
[----:B------:R-:W-:-:S05]  /*00f0*/  LEA.HI.SX32 R3, R2, R3, 0x1b ;  /* 0x0000000302037211 */ /* 0x000fca00078fdaff */
[----:B------:R-:W-:Y:S01]  /*0100*/  IMAD R11, R3, -0x90, R0 ;  /* 0xffffff70030b7824 */ /* 0x000fe200078e0200 */
[----:B------:R-:W-:-:S03]  /*0110*/  CS2R R2, SRZ ;  /* 0x0000000000027805 */ /* 0x000fc6000001ff00 */
[----:B--2---:R-:W-:-:S05]  /*0120*/  IMAD.WIDE R8, R11, 0x4, R8 ;  /* 0x000000040b087825 */ /* 0x004fca00078e0208 */
[----:B------:R2:W3:Y:S01]  /*0130*/  @!P0 LDG.E.EL.64 R2, desc[UR4][R8.64] ;  /* 0x0000000408028981 */ /* 0x0004e2000c2e1b00 */
[----:B------:R-:W-:Y:S02]  /*0140*/  CS2R R4, SRZ ;  /* 0x0000000000047805 */ /* 0x000fe4000001ff00 */
[----:B------:R-:W-:Y:S01]  /*0150*/  CS2R R6, SRZ ;  /* 0x0000000000067805 */ /* 0x000fe2000001ff00 */
[----:B----4-:R-:W-:-:S04]  /*0160*/  IMAD.WIDE R12, R0, 0x4, R12 ;  /* 0x00000004000c7825 */ /* 0x010fc800078e020c */
[C---:B-----5:R-:W-:Y:S01]  /*0170*/  IMAD.WIDE R14, R11.reuse, 0x4, R14 ;  /* 0x000000040b0e7825 */ /* 0x060fe200078e020e */
[----:B------:R-:W4:Y:S01]  /*0180*/  @!P0 LDG.E.64 R4, desc[UR4][R12.64] ;  /* 0x000000040c048981 */ /* 0x000f22000c1e1b00 */
[----:B--2---:R-:W-:Y:S02]  /*0190*/  CS2R R8, SRZ ;  /* 0x0000000000087805 */ /* 0x004fe4000001ff00 */
[C---:B0-----:R-:W-:Y:S01]  /*01a0*/  IMAD.WIDE R16, R11.reuse, 0x4, R16 ;  /* 0x000000040b107825 */ /* 0x041fe200078e0210 */
[----:B------:R0:W4:Y:S03]  /*01b0*/  @!P0 LDG.E.EL.64 R6, desc[UR4][R14.64] ;  /* 0x000000040e068981 */ /* 0x000126000c2e1b00 */
[----:B-1----:R-:W-:Y:S01]  /*01c0*/  IMAD.WIDE R18, R11, 0x4, R18 ;  /* 0x000000040b127825 */ /* 0x002fe200078e0212 */
[----:B------:R-:W-:-:S04]  /*01d0*/  CS2R R10, SRZ ;  /* 0x00000000000a7805 */ /* 0x000fc8000001ff00 */
[----:B------:R-:W2:Y:S04]  /*01e0*/  @!P0 LDG.E.EL.64 R8, desc[UR4][R18.64] ;  /* 0x0000000412088981 */ /* 0x000ea8000c2e1b00 */
[----:B------:R-:W2:Y:S01]  /*01f0*/  @!P0 LDG.E.EL.64 R10, desc[UR4][R16.64] ;  /* 0x00000004100a8981 */ /* 0x000ea2000c2e1b00 */
[----:B0-----:R-:W-:Y:S01]  /*0200*/  HFMA2.MMA R14, -RZ, RZ, 1.625, 0 ;  /* 0x3e800000ff0e7435 */ /* 0x001fe200000001ff */
[----:B---3--:R-:W-:Y:S01]  /*0210*/  FADD R2, R2, 9.9999997473787516356e-06 ;  /* 0x3727c5ac02027421 */ /* 0x008fe20000000000 */
[----:B------:R-:W-:-:S03]  /*0220*/  FADD R3, R3, 9.9999997473787516356e-06 ;  /* 0x3727c5ac03037421 */ /* 0x000fc60000000000 */
[----:B------:R-:W0:Y:S08]  /*0230*/  MUFU.SQRT R12, R2 ;  /* 0x00000002000c7308 */ /* 0x000e300000002000 */
[----:B------:R1:W3:Y:S01]  /*0240*/  MUFU.SQRT R13, R3 ;  /* 0x00000003000d7308 */ /* 0x0002e20000002000 */
[C---:B0-----:R-:W-:Y:S02]  /*0250*/  FSETP.GT.AND P1, PT, R12.reuse, 8.50705917302346158658e+37, PT ;  /* 0x7e8000000c00780b */ /* 0x041fe40003f24000 */
[----:B------:R-:W-:Y:S01]  /*0260*/  FSETP.GEU.AND P3, PT, R12, 1.175494350822287508e-38, PT ;  /* 0x008000000c00780b */ /* 0x000fe20003f6e000 */
[----:B-1----:R-:W0:Y:S01]  /*0270*/  LDC.64 R2, c[0x0][0x238] ;  /* 0x00008e00ff027b82 */ /* 0x002e220000000a00 */
[----:B---3--:R-:W-:-:S02]  /*0280*/  FSETP.GT.AND P2, PT, R13, 8.50705917302346158658e+37, PT ;  /* 0x7e8000000d00780b */ /* 0x008fc40003f44000 */
[----:B------:R-:W-:-:S07]  /*0290*/  FSETP.GEU.AND P4, PT, R13, 1.175494350822287508e-38, PT ;  /* 0x008000000d00780b */ /* 0x000fce0003f8e000 */
[----:B------:R-:W-:-:S04]  /*02a0*/  @P1 FMUL R12, R12, 0.25 ;  /* 0x3e8000000c0c1820 */ /* 0x000fc80000400000 */
[----:B------:R-:W-:Y:S01]  /*02b0*/  @!P3 FMUL R12, R12, 16777216 ;  /* 0x4b8000000c0cb820 */ /* 0x000fe20000400000 */
[----:B------:R-:W-:-:S04]  /*02c0*/  @P2 FMUL R13, R13, 0.25 ;  /* 0x3e8000000d0d2820 */ /* 0x000fc80000400000 */
[----:B------:R-:W-:Y:S01]  /*02d0*/  @!P4 FMUL R13, R13, 16777216 ;  /* 0x4b8000000d0dc820 */ /* 0x000fe20000400000 */
[----:B------:R-:W1:Y:S01]  /*02e0*/  MUFU.RCP R12, R12 ;  /* 0x0000000c000c7308 */ /* 0x000e620000001000 */
[----:B------:R-:W-:-:S07]  /*02f0*/  FSEL R15, R14, 1, P1 ;  /* 0x3f8000000e0f7808 */ /* 0x000fce0000800000 */
[----:B------:R-:W3:Y:S01]  /*0300*/  MUFU.RCP R13, R13 ;  /* 0x0000000d000d7308 */ /* 0x000ee20000001000 */
[----:B------:R-:W-:Y:S01]  /*0310*/  FSEL R14, R14, 1, P2 ;  /* 0x3f8000000e0e7808 */ /* 0x000fe20001000000 */
[----:B------:R-:W-:-:S04]  /*0320*/  @!P3 FMUL R15, R15, 16777216 ;  /* 0x4b8000000f0fb820 */ /* 0x000fc80000400000 */
[----:B------:R-:W-:Y:S01]  /*0330*/  @!P4 FMUL R14, R14, 16777216 ;  /* 0x4b8000000e0ec820 */ /* 0x000fe20000400000 */
[----:B----4-:R-:W-:Y:S01]  /*0340*/  FADD R5, -R7, R5 ;  /* 0x0000000507057221 */ /* 0x010fe20000000100 */
[----:B------:R-:W-:Y:S01]  /*0350*/  FADD R4, -R6, R4 ;  /* 0x0000000406047221 */ /* 0x000fe20000000100 */
[----:B-1----:R-:W-:Y:S01]  /*0360*/  FMUL R15, R12, R15 ;  /* 0x0000000f0c0f7220 */ /* 0x002fe20000400000 */
[----:B---3--:R-:W-:-:S03]  /*0370*/  FMUL R14, R13, R14 ;  /* 0x0000000e0d0e7220 */ /* 0x008fc60000400000 */
[----:B------:R-:W-:Y:S01]  /*0380*/  FMUL R15, R4, R15 ;  /* 0x0000000f040f7220 */ /* 0x000fe20000400000 */
[----:B------:R-:W-:-:S03]  /*0390*/  FMUL R14, R5, R14 ;  /* 0x0000000e050e7220 */ /* 0x000fc60000400000 */
[----:B--2---:R-:W-:Y:S01]  /*03a0*/  FFMA R8, R15, R10, R8 ;  /* 0x0000000a0f087223 */ /* 0x004fe20000000008 */
[----:B------:R-:W-:-:S04]  /*03b0*/  FFMA R9, R14, R11, R9 ;  /* 0x0000000b0e097223 */ /* 0x000fc80000000009 */
[----:B------:R-:W-:Y:S02]  /*03c0*/  FSETP.GEU.AND P1, PT, R8, RZ, PT ;  /* 0x000000ff0800720b */ /* 0x000fe40003f2e000 */
[C---:B------:R-:W-:Y:S01]  /*03d0*/  FSETP.GEU.AND P2, PT, R9.reuse, RZ, PT ;  /* 0x000000ff0900720b */ /* 0x040fe20003f4e000 */
[----:B0-----:R-:W-:Y:S01]  /*03e0*/  IMAD.WIDE R2, R0, 0x4, R2 ;  /* 0x0000000400027825 */ /* 0x001fe200078e0202 */
[----:B------:R-:W-:Y:S02]  /*03f0*/  FSEL R8, R8, RZ, P1 ;  /* 0x000000ff08087208 */ /* 0x000fe40000800000 */
[----:B------:R-:W-:Y:S01]  /*0400*/  FSEL R9, R9, RZ, P2 ;  /* 0x000000ff09097208 */ /* 0x000fe20001000000 */
[----:B------:R-:W-:Y:S08]  /*0410*/  @P0 EXIT ;  /* 0x000000000000094d */ /* 0x000ff00003800000 */
[----:B------:R-:W-:Y:S01]  /*0420*/  STG.E.64 desc[UR4][R2.64], R8 ;  /* 0x0000000802007986 */ /* 0x000fe2000c101b04 */
[----:B------:R-:W-:Y:S05]  /*0430*/  EXIT ;  /* 0x000000000000794d */ /* 0x000fea0003800000 */
.L_x_0:
[----:B------:R-:W-:-:S00]  /*0440*/  BRA `(.L_x_0) ;  /* 0xfffffffc00fc7947 */ /* 0x000fc0000383ffff */
[----:B------:R-:W-:-:S00]  /*0450*/  NOP ;  /* 0x0000000000007918 */ /* 0x000fc00000000000 */
        /* <DEDUP_REMOVED lines=10> */
.L_x_1:


//--------------------- .nv.global.init           --------------------------
	.section	.nv.global.init,"aw",@progbits
.nv.global.init:
	.type		_$_str,@object
	.size		_$_str,(_$_str_$_2 - _$_str)
_$_str:
        /*0000*/ 	.byte	0x5f, 0x5f, 0x43, 0x55, 0x44, 0x41, 0x5f, 0x46, 0x54, 0x5a, 0x00
	.type		_$_str_$_2,@object
	.size		_$_str_$_2,(.L_1 - _$_str_$_2)
_$_str_$_2:
        /*000b*/ 	.byte	0x5f, 0x5f, 0x43, 0x55, 0x44, 0x41, 0x5f, 0x50, 0x52, 0x45, 0x43, 0x5f, 0x53, 0x51, 0x52, 0x54
        /*001b*/ 	.byte	0x00
.L_1:


//--------------------- .nv.constant0.triton_poi_fused__native_batch_norm_legit_no_training_relu_26 --------------------------
	.section	.nv.constant0.triton_poi_fused__native_batch_norm_legit_no_training_relu_26,"a",@progbits
	.sectionflags	@""
	.align	4
.nv.constant0.triton_poi_fused__native_batch_norm_legit_no_training_relu_26:
	.zero		580
